//
// Generated by NVIDIA NVVM Compiler
//
// Compiler Build ID: CL-36424714
// Cuda compilation tools, release 13.0, V13.0.88
// Based on NVVM 20.0.0
//

.version 9.0
.target sm_100
.address_size 64

	// .globl	_Z18vec_softmax_kernelPK5half4PS_ii

.visible .entry _Z18vec_softmax_kernelPK5half4PS_ii(
	.param .u64 .ptr .align 1 _Z18vec_softmax_kernelPK5half4PS_ii_param_0,
	.param .u64 .ptr .align 1 _Z18vec_softmax_kernelPK5half4PS_ii_param_1,
	.param .u32 _Z18vec_softmax_kernelPK5half4PS_ii_param_2,
	.param .u32 _Z18vec_softmax_kernelPK5half4PS_ii_param_3
)
{


	ret;

}


// ===== COMPILED SASS (sm_100) =====

	.target	sm_100

	.elftype	@"ET_EXEC"


//--------------------- .note.nv.tkinfo           --------------------------
	.section	.note.nv.tkinfo,"",@"SHT_NOTE"
	.sectionflags	@"SHF_NOTE_NV_TKINFO"
	.tkinfo
        /*0018*/ 	.word	0x00000002
        /*0030*/ 	.string	""
        /*0030*/ 	.string	"ptxas"
        /*0030*/ 	.string	"Cuda compilation tools, release 13.0, V13.0.88"
        /*0030*/ 	.string	"Build cuda_13.0.r13.0/compiler.36424714_0"
        /*0030*/ 	.string	"-arch sm_100 -m 64 "



//--------------------- .note.nv.cuinfo           --------------------------
	.section	.note.nv.cuinfo,"",@"SHT_NOTE"
	.sectionflags	@"SHF_NOTE_NV_CUINFO"
        /*0018*/ 	.short	0x0002
        /*001a*/ 	.short	0x0064
        /*001c*/ 	.short	0x0082
	.zero		2


//--------------------- .nv.info                  --------------------------
	.section	.nv.info,"",@"SHT_CUDA_INFO"
	.align	4


	//----- nvinfo : EIATTR_REGCOUNT
	.align		4
        /*0000*/ 	.byte	0x04, 0x2f
        /*0002*/ 	.short	(.L_1 - .L_0)
	.align		4
.L_0:
        /*0004*/ 	.word	index@(_Z18vec_softmax_kernelPK5half4PS_ii)
        /*0008*/ 	.word	0x00000004


	//----- nvinfo : EIATTR_FRAME_SIZE
	.align		4
.L_1:
        /*000c*/ 	.byte	0x04, 0x11
        /*000e*/ 	.short	(.L_3 - .L_2)
	.align		4
.L_2:
        /*0010*/ 	.word	index@(_Z18vec_softmax_kernelPK5half4PS_ii)
        /*0014*/ 	.word	0x00000000


	//----- nvinfo : EIATTR_MIN_STACK_SIZE
	.align		4
.L_3:
        /*0018*/ 	.byte	0x04, 0x12
        /*001a*/ 	.short	(.L_5 - .L_4)
	.align		4
.L_4:
        /*001c*/ 	.word	index@(_Z18vec_softmax_kernelPK5half4PS_ii)
        /*0020*/ 	.word	0x00000000
.L_5:


//--------------------- .nv.compat                --------------------------
	.section	.nv.compat,"",@"SHT_CUDA_COMPAT_INFO"
	.align	4
        /*0000*/ 	.byte	0x02, 0x09, 0x00, 0x00, 0x02, 0x02, 0x01, 0x00, 0x02, 0x05, 0x05, 0x00, 0x03, 0x07, 0x01, 0x01
        /*0010*/ 	.byte	0x02, 0x03, 0x00, 0x00, 0x02, 0x06, 0x01, 0x00, 0x04, 0x0b, 0x08, 0x00, 0x09, 0x00, 0x00, 0x00
        /*0020*/ 	.byte	0x00, 0x00, 0x00, 0x00


//--------------------- .nv.info._Z18vec_softmax_kernelPK5half4PS_ii --------------------------
	.section	.nv.info._Z18vec_softmax_kernelPK5half4PS_ii,"",@"SHT_CUDA_INFO"
	.sectionflags	@""
	.align	4


	//----- nvinfo : EIATTR_CUDA_API_VERSION
	.align		4
        /*0000*/ 	.byte	0x04, 0x37
        /*0002*/ 	.short	(.L_7 - .L_6)
.L_6:
        /*0004*/ 	.word	0x00000082


	//----- nvinfo : EIATTR_KPARAM_INFO
	.align		4
.L_7:
        /*0008*/ 	.byte	0x04, 0x17
        /*000a*/ 	.short	(.L_9 - .L_8)
.L_8:
        /*000c*/ 	.word	0x00000000
        /*0010*/ 	.short	0x0003
        /*0012*/ 	.short	0x0014
        /*0014*/ 	.byte	0x00, 0xf0, 0x11, 0x00


	//----- nvinfo : EIATTR_KPARAM_INFO
	.align		4
.L_9:
        /*0018*/ 	.byte	0x04, 0x17
        /*001a*/ 	.short	(.L_11 - .L_10)
.L_10:
        /*001c*/ 	.word	0x00000000
        /*0020*/ 	.short	0x0002
        /*0022*/ 	.short	0x0010
        /*0024*/ 	.byte	0x00, 0xf0, 0x11, 0x00


	//----- nvinfo : EIATTR_KPARAM_INFO
	.align		4
.L_11:
        /*0028*/ 	.byte	0x04, 0x17
        /*002a*/ 	.short	(.L_13 - .L_12)
.L_12:
        /*002c*/ 	.word	0x00000000
        /*0030*/ 	.short	0x0001
        /*0032*/ 	.short	0x0008
        /*0034*/ 	.byte	0x00, 0xf5, 0x21, 0x00


	//----- nvinfo : EIATTR_KPARAM_INFO
	.align		4
.L_13:
        /*0038*/ 	.byte	0x04, 0x17
        /*003a*/ 	.short	(.L_15 - .L_14)
.L_14:
        /*003c*/ 	.word	0x00000000
        /*0040*/ 	.short	0x0000
        /*0042*/ 	.short	0x0000
        /*0044*/ 	.byte	0x00, 0xf5, 0x21, 0x00


	//----- nvinfo : EIATTR_SPARSE_MMA_MASK
	.align		4
.L_15:
        /*0048*/ 	.byte	0x03, 0x50
        /*004a*/ 	.short	0x0000


	//----- nvinfo : EIATTR_MAXREG_COUNT
	.align		4
        /*004c*/ 	.byte	0x03, 0x1b
        /*004e*/ 	.short	0x00ff


	//----- nvinfo : EIATTR_MERCURY_ISA_VERSION
	.align		4
        /*0050*/ 	.byte	0x03, 0x5f
        /*0052*/ 	.short	0x0101


	//----- nvinfo : EIATTR_VRC_CTA_INIT_COUNT
	.align		4
        /*0054*/ 	.byte	0x02, 0x4a
	.zero		1
	.zero		1


	//----- nvinfo : EIATTR_EXIT_INSTR_OFFSETS
	.align		4
        /*0058*/ 	.byte	0x04, 0x1c
        /*005a*/ 	.short	(.L_17 - .L_16)


	//   ....[0]....
.L_16:
        /*005c*/ 	.word	0x00000010


	//----- nvinfo : EIATTR_CBANK_PARAM_SIZE
	.align		4
.L_17:
        /*0060*/ 	.byte	0x03, 0x19
        /*0062*/ 	.short	0x0018


	//----- nvinfo : EIATTR_PARAM_CBANK
	.align		4
        /*0064*/ 	.byte	0x04, 0x0a
        /*0066*/ 	.short	(.L_19 - .L_18)
	.align		4
.L_18:
        /*0068*/ 	.word	index@(.nv.constant0._Z18vec_softmax_kernelPK5half4PS_ii)
        /*006c*/ 	.short	0x0380
        /*006e*/ 	.short	0x0018


	//----- nvinfo : EIATTR_SW_WAR
	.align		4
.L_19:
        /*0070*/ 	.byte	0x04, 0x36
        /*0072*/ 	.short	(.L_21 - .L_20)
.L_20:
        /*0074*/ 	.word	0x00000008
.L_21:


//--------------------- .nv.callgraph             --------------------------
	.section	.nv.callgraph,"",@"SHT_CUDA_CALLGRAPH"
	.align	4
	.sectionentsize	8
	.align		4
        /*0000*/ 	.word	0x00000000
	.align		4
        /*0004*/ 	.word	0xffffffff
	.align		4
        /*0008*/ 	.word	0x00000000
	.align		4
        /*000c*/ 	.word	0xfffffffe
	.align		4
        /*0010*/ 	.word	0x00000000
	.align		4
        /*0014*/ 	.word	0xfffffffd
	.align		4
        /*0018*/ 	.word	0x00000000
	.align		4
        /*001c*/ 	.word	0xfffffffc


//--------------------- .text._Z18vec_softmax_kernelPK5half4PS_ii --------------------------
	.section	.text._Z18vec_softmax_kernelPK5half4PS_ii,"ax",@progbits
	.align	128
        .global         _Z18vec_softmax_kernelPK5half4PS_ii
        .type           _Z18vec_softmax_kernelPK5half4PS_ii,@function
        .size           _Z18vec_softmax_kernelPK5half4PS_ii,(.L_x_1 - _Z18vec_softmax_kernelPK5half4PS_ii)
        .other          _Z18vec_softmax_kernelPK5half4PS_ii,@"STO_CUDA_ENTRY STV_DEFAULT"
_Z18vec_softmax_kernelPK5half4PS_ii:
.text._Z18vec_softmax_kernelPK5half4PS_ii:
[----:B------:R-:W-:Y:S01]  /*0000*/  LDC R1, c[0x0][0x37c] ;  /* 0x0000df00ff017b82 */ /* 0x000fe20000000800 */
[----:B------:R-:W-:Y:S05]  /*0010*/  EXIT ;  /* 0x000000000000794d */ /* 0x000fea0003800000 */
.L_x_0:
[----:B------:R-:W-:-:S00]  /*0020*/  BRA `(.L_x_0) ;  /* 0xfffffffc00fc7947 */ /* 0x000fc0000383ffff */
[----:B------:R-:W-:-:S00]  /*0030*/  NOP ;  /* 0x0000000000007918 */ /* 0x000fc00000000000 */
        /* <DEDUP_REMOVED lines=12> */
.L_x_1:


//--------------------- .nv.shared.reserved.0     --------------------------
	.section	.nv.shared.reserved.0,"aw",@nobits
	.weak		__nv_reservedSMEM_offset_0_alias
	.size		__nv_reservedSMEM_offset_0_alias, 0, 64
	.other		__nv_reservedSMEM_offset_0_alias,@"STO_CUDA_RESERVED_SHARED STV_DEFAULT"
__nv_reservedSMEM_offset_0_alias:
	.zero		0
	.zero		64


//--------------------- .nv.constant0._Z18vec_softmax_kernelPK5half4PS_ii --------------------------
	.section	.nv.constant0._Z18vec_softmax_kernelPK5half4PS_ii,"a",@progbits
	.sectionflags	@""
	.align	4
.nv.constant0._Z18vec_softmax_kernelPK5half4PS_ii:
	.zero		920


//--------------------- SYMBOLS --------------------------

	.type		.nv.reservedSmem.offset0,@object
	.size		.nv.reservedSmem.offset0,0x4
